//
// Generated by NVIDIA NVVM Compiler
//
// Compiler Build ID: CL-36424714
// Cuda compilation tools, release 13.0, V13.0.88
// Based on NVVM 20.0.0
//

.version 9.0
.target sm_100
.address_size 64

	// .globl	_Z32calculate_cornerness_cuda_kernelIfEvPT_S1_S1_S1_fiii

.visible .entry _Z32calculate_cornerness_cuda_kernelIfEvPT_S1_S1_S1_fiii(
	.param .u64 .ptr .align 1 _Z32calculate_cornerness_cuda_kernelIfEvPT_S1_S1_S1_fiii_param_0,
	.param .u64 .ptr .align 1 _Z32calculate_cornerness_cuda_kernelIfEvPT_S1_S1_S1_fiii_param_1,
	.param .u64 .ptr .align 1 _Z32calculate_cornerness_cuda_kernelIfEvPT_S1_S1_S1_fiii_param_2,
	.param .u64 .ptr .align 1 _Z32calculate_cornerness_cuda_kernelIfEvPT_S1_S1_S1_fiii_param_3,
	.param .f32 _Z32calculate_cornerness_cuda_kernelIfEvPT_S1_S1_S1_fiii_param_4,
	.param .u32 _Z32calculate_cornerness_cuda_kernelIfEvPT_S1_S1_S1_fiii_param_5,
	.param .u32 _Z32calculate_cornerness_cuda_kernelIfEvPT_S1_S1_S1_fiii_param_6,
	.param .u32 _Z32calculate_cornerness_cuda_kernelIfEvPT_S1_S1_S1_fiii_param_7
)
{
	.reg .pred 	%p<8>;
	.reg .b32 	%r<37>;
	.reg .b32 	%f<30>;
	.reg .b64 	%rd<29>;

	ld.param.u64 	%rd3, [_Z32calculate_cornerness_cuda_kernelIfEvPT_S1_S1_S1_fiii_param_0];
	ld.param.u64 	%rd4, [_Z32calculate_cornerness_cuda_kernelIfEvPT_S1_S1_S1_fiii_param_1];
	ld.param.u64 	%rd5, [_Z32calculate_cornerness_cuda_kernelIfEvPT_S1_S1_S1_fiii_param_2];
	ld.param.u64 	%rd6, [_Z32calculate_cornerness_cuda_kernelIfEvPT_S1_S1_S1_fiii_param_3];
	ld.param.f32 	%f1, [_Z32calculate_cornerness_cuda_kernelIfEvPT_S1_S1_S1_fiii_param_4];
	ld.param.u32 	%r7, [_Z32calculate_cornerness_cuda_kernelIfEvPT_S1_S1_S1_fiii_param_5];
	ld.param.u32 	%r8, [_Z32calculate_cornerness_cuda_kernelIfEvPT_S1_S1_S1_fiii_param_6];
	ld.param.u32 	%r9, [_Z32calculate_cornerness_cuda_kernelIfEvPT_S1_S1_S1_fiii_param_7];
	cvta.to.global.u64 	%rd1, %rd6;
	mov.u32 	%r10, %ctaid.x;
	mov.u32 	%r11, %ntid.x;
	mov.u32 	%r12, %tid.x;
	mad.lo.s32 	%r1, %r10, %r11, %r12;
	mov.u32 	%r13, %ctaid.y;
	mov.u32 	%r14, %ntid.y;
	mov.u32 	%r15, %tid.y;
	mad.lo.s32 	%r2, %r13, %r14, %r15;
	mad.lo.s32 	%r3, %r8, %r1, %r2;
	shr.u32 	%r16, %r9, 31;
	add.s32 	%r17, %r9, %r16;
	shr.s32 	%r4, %r17, 1;
	add.s32 	%r5, %r4, 1;
	setp.le.u32 	%p1, %r2, %r5;
	@%p1 bra 	$L__BB0_4;
	neg.s32 	%r6, %r4;
	sub.s32 	%r21, %r8, %r4;
	setp.ge.u32 	%p2, %r2, %r21;
	setp.le.u32 	%p3, %r1, %r5;
	sub.s32 	%r22, %r7, %r4;
	setp.ge.u32 	%p4, %r1, %r22;
	or.pred  	%p5, %p2, %p4;
	or.pred  	%p6, %p5, %p3;
	@%p6 bra 	$L__BB0_4;
	cvta.to.global.u64 	%rd9, %rd5;
	cvta.to.global.u64 	%rd10, %rd4;
	cvta.to.global.u64 	%rd11, %rd3;
	add.s32 	%r24, %r1, %r6;
	add.s32 	%r25, %r24, -1;
	mul.lo.s32 	%r26, %r25, %r8;
	add.s32 	%r27, %r2, %r6;
	add.s32 	%r28, %r27, -1;
	add.s32 	%r29, %r26, %r28;
	mul.wide.u32 	%rd12, %r29, 4;
	add.s64 	%rd13, %rd11, %rd12;
	ld.global.f32 	%f2, [%rd13];
	add.s32 	%r30, %r4, %r1;
	mul.lo.s32 	%r31, %r30, %r8;
	add.s32 	%r32, %r31, %r28;
	mul.wide.u32 	%rd14, %r32, 4;
	add.s64 	%rd15, %rd11, %rd14;
	ld.global.f32 	%f3, [%rd15];
	add.s32 	%r33, %r4, %r2;
	add.s32 	%r34, %r26, %r33;
	mul.wide.u32 	%rd16, %r34, 4;
	add.s64 	%rd17, %rd11, %rd16;
	ld.global.f32 	%f4, [%rd17];
	add.s32 	%r35, %r31, %r33;
	mul.wide.u32 	%rd18, %r35, 4;
	add.s64 	%rd19, %rd11, %rd18;
	ld.global.f32 	%f5, [%rd19];
	add.f32 	%f6, %f2, %f5;
	sub.f32 	%f7, %f6, %f4;
	sub.f32 	%f8, %f7, %f3;
	add.s64 	%rd20, %rd10, %rd12;
	ld.global.f32 	%f9, [%rd20];
	add.s64 	%rd21, %rd10, %rd14;
	ld.global.f32 	%f10, [%rd21];
	add.s64 	%rd22, %rd10, %rd16;
	ld.global.f32 	%f11, [%rd22];
	add.s64 	%rd23, %rd10, %rd18;
	ld.global.f32 	%f12, [%rd23];
	add.f32 	%f13, %f9, %f12;
	sub.f32 	%f14, %f13, %f11;
	sub.f32 	%f15, %f14, %f10;
	add.s64 	%rd24, %rd9, %rd12;
	ld.global.f32 	%f16, [%rd24];
	add.s64 	%rd25, %rd9, %rd14;
	ld.global.f32 	%f17, [%rd25];
	add.s64 	%rd26, %rd9, %rd16;
	ld.global.f32 	%f18, [%rd26];
	add.s64 	%rd27, %rd9, %rd18;
	ld.global.f32 	%f19, [%rd27];
	add.f32 	%f20, %f16, %f19;
	sub.f32 	%f21, %f20, %f18;
	sub.f32 	%f22, %f21, %f17;
	mul.f32 	%f23, %f8, %f15;
	mul.f32 	%f24, %f22, %f22;
	sub.f32 	%f25, %f23, %f24;
	add.f32 	%f26, %f8, %f15;
	mul.f32 	%f27, %f26, %f26;
	mul.f32 	%f28, %f1, %f27;
	sub.f32 	%f29, %f25, %f28;
	mul.wide.u32 	%rd28, %r3, 4;
	add.s64 	%rd2, %rd1, %rd28;
	st.global.f32 	[%rd2], %f29;
	setp.geu.f32 	%p7, %f29, 0f3F800000;
	@%p7 bra 	$L__BB0_5;
	mov.b32 	%r36, 0;
	st.global.u32 	[%rd2], %r36;
	bra.uni 	$L__BB0_5;
$L__BB0_4:
	mul.wide.u32 	%rd7, %r3, 4;
	add.s64 	%rd8, %rd1, %rd7;
	mov.b32 	%r23, 0;
	st.global.u32 	[%rd8], %r23;
$L__BB0_5:
	ret;

}


// ===== COMPILED SASS (sm_100) =====

	.target	sm_100

	.elftype	@"ET_EXEC"


//--------------------- .note.nv.tkinfo           --------------------------
	.section	.note.nv.tkinfo,"",@"SHT_NOTE"
	.sectionflags	@"SHF_NOTE_NV_TKINFO"
	.tkinfo
        /*0018*/ 	.word	0x00000002
        /*0030*/ 	.string	""
        /*0030*/ 	.string	"ptxas"
        /*0030*/ 	.string	"Cuda compilation tools, release 13.0, V13.0.88"
        /*0030*/ 	.string	"Build cuda_13.0.r13.0/compiler.36424714_0"
        /*0030*/ 	.string	"-arch sm_100 -m 64 "



//--------------------- .note.nv.cuinfo           --------------------------
	.section	.note.nv.cuinfo,"",@"SHT_NOTE"
	.sectionflags	@"SHF_NOTE_NV_CUINFO"
        /*0018*/ 	.short	0x0002
        /*001a*/ 	.short	0x0064
        /*001c*/ 	.short	0x0082
	.zero		2


//--------------------- .nv.info                  --------------------------
	.section	.nv.info,"",@"SHT_CUDA_INFO"
	.align	4


	//----- nvinfo : EIATTR_REGCOUNT
	.align		4
        /*0000*/ 	.byte	0x04, 0x2f
        /*0002*/ 	.short	(.L_1 - .L_0)
	.align		4
.L_0:
        /*0004*/ 	.word	index@(_Z32calculate_cornerness_cuda_kernelIfEvPT_S1_S1_S1_fiii)
        /*0008*/ 	.word	0x00000020


	//----- nvinfo : EIATTR_FRAME_SIZE
	.align		4
.L_1:
        /*000c*/ 	.byte	0x04, 0x11
        /*000e*/ 	.short	(.L_3 - .L_2)
	.align		4
.L_2:
        /*0010*/ 	.word	index@(_Z32calculate_cornerness_cuda_kernelIfEvPT_S1_S1_S1_fiii)
        /*0014*/ 	.word	0x00000000


	//----- nvinfo : EIATTR_MIN_STACK_SIZE
	.align		4
.L_3:
        /*0018*/ 	.byte	0x04, 0x12
        /*001a*/ 	.short	(.L_5 - .L_4)
	.align		4
.L_4:
        /*001c*/ 	.word	index@(_Z32calculate_cornerness_cuda_kernelIfEvPT_S1_S1_S1_fiii)
        /*0020*/ 	.word	0x00000000
.L_5:


//--------------------- .nv.compat                --------------------------
	.section	.nv.compat,"",@"SHT_CUDA_COMPAT_INFO"
	.align	4
        /*0000*/ 	.byte	0x02, 0x09, 0x00, 0x00, 0x02, 0x02, 0x01, 0x00, 0x02, 0x05, 0x05, 0x00, 0x03, 0x07, 0x01, 0x01
        /*0010*/ 	.byte	0x02, 0x03, 0x00, 0x00, 0x02, 0x06, 0x01, 0x00, 0x04, 0x0b, 0x08, 0x00, 0x01, 0x00, 0x00, 0x00
        /*0020*/ 	.byte	0x00, 0x00, 0x00, 0x00


//--------------------- .nv.info._Z32calculate_cornerness_cuda_kernelIfEvPT_S1_S1_S1_fiii --------------------------
	.section	.nv.info._Z32calculate_cornerness_cuda_kernelIfEvPT_S1_S1_S1_fiii,"",@"SHT_CUDA_INFO"
	.sectionflags	@""
	.align	4


	//----- nvinfo : EIATTR_CUDA_API_VERSION
	.align		4
        /*0000*/ 	.byte	0x04, 0x37
        /*0002*/ 	.short	(.L_7 - .L_6)
.L_6:
        /*0004*/ 	.word	0x00000082


	//----- nvinfo : EIATTR_KPARAM_INFO
	.align		4
.L_7:
        /*0008*/ 	.byte	0x04, 0x17
        /*000a*/ 	.short	(.L_9 - .L_8)
.L_8:
        /*000c*/ 	.word	0x00000000
        /*0010*/ 	.short	0x0007
        /*0012*/ 	.short	0x002c
        /*0014*/ 	.byte	0x00, 0xf0, 0x11, 0x00


	//----- nvinfo : EIATTR_KPARAM_INFO
	.align		4
.L_9:
        /*0018*/ 	.byte	0x04, 0x17
        /*001a*/ 	.short	(.L_11 - .L_10)
.L_10:
        /*001c*/ 	.word	0x00000000
        /*0020*/ 	.short	0x0006
        /*0022*/ 	.short	0x0028
        /*0024*/ 	.byte	0x00, 0xf0, 0x11, 0x00


	//----- nvinfo : EIATTR_KPARAM_INFO
	.align		4
.L_11:
        /*0028*/ 	.byte	0x04, 0x17
        /*002a*/ 	.short	(.L_13 - .L_12)
.L_12:
        /*002c*/ 	.word	0x00000000
        /*0030*/ 	.short	0x0005
        /*0032*/ 	.short	0x0024
        /*0034*/ 	.byte	0x00, 0xf0, 0x11, 0x00


	//----- nvinfo : EIATTR_KPARAM_INFO
	.align		4
.L_13:
        /*0038*/ 	.byte	0x04, 0x17
        /*003a*/ 	.short	(.L_15 - .L_14)
.L_14:
        /*003c*/ 	.word	0x00000000
        /*0040*/ 	.short	0x0004
        /*0042*/ 	.short	0x0020
        /*0044*/ 	.byte	0x00, 0xf0, 0x11, 0x00


	//----- nvinfo : EIATTR_KPARAM_INFO
	.align		4
.L_15:
        /*0048*/ 	.byte	0x04, 0x17
        /*004a*/ 	.short	(.L_17 - .L_16)
.L_16:
        /*004c*/ 	.word	0x00000000
        /*0050*/ 	.short	0x0003
        /*0052*/ 	.short	0x0018
        /*0054*/ 	.byte	0x00, 0xf5, 0x21, 0x00


	//----- nvinfo : EIATTR_KPARAM_INFO
	.align		4
.L_17:
        /*0058*/ 	.byte	0x04, 0x17
        /*005a*/ 	.short	(.L_19 - .L_18)
.L_18:
        /*005c*/ 	.word	0x00000000
        /*0060*/ 	.short	0x0002
        /*0062*/ 	.short	0x0010
        /*0064*/ 	.byte	0x00, 0xf5, 0x21, 0x00


	//----- nvinfo : EIATTR_KPARAM_INFO
	.align		4
.L_19:
        /*0068*/ 	.byte	0x04, 0x17
        /*006a*/ 	.short	(.L_21 - .L_20)
.L_20:
        /*006c*/ 	.word	0x00000000
        /*0070*/ 	.short	0x0001
        /*0072*/ 	.short	0x0008
        /*0074*/ 	.byte	0x00, 0xf5, 0x21, 0x00


	//----- nvinfo : EIATTR_KPARAM_INFO
	.align		4
.L_21:
        /*0078*/ 	.byte	0x04, 0x17
        /*007a*/ 	.short	(.L_23 - .L_22)
.L_22:
        /*007c*/ 	.word	0x00000000
        /*0080*/ 	.short	0x0000
        /*0082*/ 	.short	0x0000
        /*0084*/ 	.byte	0x00, 0xf5, 0x21, 0x00


	//----- nvinfo : EIATTR_SPARSE_MMA_MASK
	.align		4
.L_23:
        /*0088*/ 	.byte	0x03, 0x50
        /*008a*/ 	.short	0x0000


	//----- nvinfo : EIATTR_MAXREG_COUNT
	.align		4
        /*008c*/ 	.byte	0x03, 0x1b
        /*008e*/ 	.short	0x00ff


	//----- nvinfo : EIATTR_MERCURY_ISA_VERSION
	.align		4
        /*0090*/ 	.byte	0x03, 0x5f
        /*0092*/ 	.short	0x0101


	//----- nvinfo : EIATTR_VRC_CTA_INIT_COUNT
	.align		4
        /*0094*/ 	.byte	0x02, 0x4a
	.zero		1
	.zero		1


	//----- nvinfo : EIATTR_EXIT_INSTR_OFFSETS
	.align		4
        /*0098*/ 	.byte	0x04, 0x1c
        /*009a*/ 	.short	(.L_25 - .L_24)


	//   ....[0]....
.L_24:
        /*009c*/ 	.word	0x000004f0


	//   ....[1]....
        /*00a0*/ 	.word	0x00000510


	//   ....[2]....
        /*00a4*/ 	.word	0x00000560


	//----- nvinfo : EIATTR_CRS_STACK_SIZE
	.align		4
.L_25:
        /*00a8*/ 	.byte	0x04, 0x1e
        /*00aa*/ 	.short	(.L_27 - .L_26)
.L_26:
        /*00ac*/ 	.word	0x00000000


	//----- nvinfo : EIATTR_CBANK_PARAM_SIZE
	.align		4
.L_27:
        /*00b0*/ 	.byte	0x03, 0x19
        /*00b2*/ 	.short	0x0030


	//----- nvinfo : EIATTR_PARAM_CBANK
	.align		4
        /*00b4*/ 	.byte	0x04, 0x0a
        /*00b6*/ 	.short	(.L_29 - .L_28)
	.align		4
.L_28:
        /*00b8*/ 	.word	index@(.nv.constant0._Z32calculate_cornerness_cuda_kernelIfEvPT_S1_S1_S1_fiii)
        /*00bc*/ 	.short	0x0380
        /*00be*/ 	.short	0x0030


	//----- nvinfo : EIATTR_SW_WAR
	.align		4
.L_29:
        /*00c0*/ 	.byte	0x04, 0x36
        /*00c2*/ 	.short	(.L_31 - .L_30)
.L_30:
        /*00c4*/ 	.word	0x00000008
.L_31:


//--------------------- .nv.callgraph             --------------------------
	.section	.nv.callgraph,"",@"SHT_CUDA_CALLGRAPH"
	.align	4
	.sectionentsize	8
	.align		4
        /*0000*/ 	.word	0x00000000
	.align		4
        /*0004*/ 	.word	0xffffffff
	.align		4
        /*0008*/ 	.word	0x00000000
	.align		4
        /*000c*/ 	.word	0xfffffffe
	.align		4
        /*0010*/ 	.word	0x00000000
	.align		4
        /*0014*/ 	.word	0xfffffffd
	.align		4
        /*0018*/ 	.word	0x00000000
	.align		4
        /*001c*/ 	.word	0xfffffffc


//--------------------- .text._Z32calculate_cornerness_cuda_kernelIfEvPT_S1_S1_S1_fiii --------------------------
	.section	.text._Z32calculate_cornerness_cuda_kernelIfEvPT_S1_S1_S1_fiii,"ax",@progbits
	.align	128
        .global         _Z32calculate_cornerness_cuda_kernelIfEvPT_S1_S1_S1_fiii
        .type           _Z32calculate_cornerness_cuda_kernelIfEvPT_S1_S1_S1_fiii,@function
        .size           _Z32calculate_cornerness_cuda_kernelIfEvPT_S1_S1_S1_fiii,(.L_x_3 - _Z32calculate_cornerness_cuda_kernelIfEvPT_S1_S1_S1_fiii)
        .other          _Z32calculate_cornerness_cuda_kernelIfEvPT_S1_S1_S1_fiii,@"STO_CUDA_ENTRY STV_DEFAULT"
_Z32calculate_cornerness_cuda_kernelIfEvPT_S1_S1_S1_fiii:
.text._Z32calculate_cornerness_cuda_kernelIfEvPT_S1_S1_S1_fiii:
[----:B------:R-:W-:Y:S01]  /*0000*/  LDC R1, c[0x0][0x37c] ;  /* 0x0000df00ff017b82 */ /* 0x000fe20000000800 */
[----:B------:R-:W0:Y:S07]  /*0010*/  S2R R5, SR_TID.Y ;  /* 0x0000000000057919 */ /* 0x000e2e0000002200 */
[----:B------:R-:W1:Y:S01]  /*0020*/  LDC.64 R8, c[0x0][0x3a8] ;  /* 0x0000ea00ff087b82 */ /* 0x000e620000000a00 */
[----:B------:R-:W-:Y:S01]  /*0030*/  BSSY.RECONVERGENT B0, `(.L_x_0) ;  /* 0x000004f000007945 */ /* 0x000fe20003800200 */
[----:B------:R-:W2:Y:S06]  /*0040*/  S2R R3, SR_TID.X ;  /* 0x0000000000037919 */ /* 0x000eac0000002100 */
[----:B------:R-:W2:Y:S08]  /*0050*/  LDC R0, c[0x0][0x360] ;  /* 0x0000d800ff007b82 */ /* 0x000eb00000000800 */
[----:B------:R-:W0:Y:S08]  /*0060*/  S2UR UR4, SR_CTAID.Y ;  /* 0x00000000000479c3 */ /* 0x000e300000002600 */
[----:B------:R-:W0:Y:S01]  /*0070*/  LDC R10, c[0x0][0x364] ;  /* 0x0000d900ff0a7b82 */ /* 0x000e220000000800 */
[----:B-1----:R-:W-:-:S04]  /*0080*/  LEA.HI R9, R9, R9, RZ, 0x1 ;  /* 0x0000000909097211 */ /* 0x002fc800078f08ff */
[----:B------:R-:W-:-:S03]  /*0090*/  SHF.R.S32.HI R11, RZ, 0x1, R9 ;  /* 0x00000001ff0b7819 */ /* 0x000fc60000011409 */
[----:B------:R-:W2:Y:S01]  /*00a0*/  S2UR UR6, SR_CTAID.X ;  /* 0x00000000000679c3 */ /* 0x000ea20000002500 */
[----:B------:R-:W-:Y:S01]  /*00b0*/  IADD3 R2, PT, PT, R11, 0x1, RZ ;  /* 0x000000010b027810 */ /* 0x000fe20007ffe0ff */
[----:B0-----:R-:W-:Y:S01]  /*00c0*/  IMAD R10, R10, UR4, R5 ;  /* 0x000000040a0a7c24 */ /* 0x001fe2000f8e0205 */
[----:B------:R-:W0:Y:S04]  /*00d0*/  LDCU.64 UR4, c[0x0][0x358] ;  /* 0x00006b00ff0477ac */ /* 0x000e280008000a00 */
[----:B------:R-:W-:Y:S01]  /*00e0*/  ISETP.GT.U32.AND P0, PT, R10, R2, PT ;  /* 0x000000020a00720c */ /* 0x000fe20003f04070 */
[----:B--2---:R-:W-:-:S04]  /*00f0*/  IMAD R9, R0, UR6, R3 ;  /* 0x0000000600097c24 */ /* 0x004fc8000f8e0203 */
[----:B------:R-:W-:-:S08]  /*0100*/  IMAD R0, R9, R8, R10 ;  /* 0x0000000809007224 */ /* 0x000fd000078e020a */
[----:B------:R-:W-:Y:S05]  /*0110*/  @!P0 BRA `(.L_x_1) ;  /* 0x0000000400008947 */ /* 0x000fea0003800000 */
[----:B------:R-:W1:Y:S01]  /*0120*/  LDCU UR6, c[0x0][0x3a4] ;  /* 0x00007480ff0677ac */ /* 0x000e620008000800 */
[C---:B------:R-:W-:Y:S02]  /*0130*/  IADD3 R3, PT, PT, -R11.reuse, R8, RZ ;  /* 0x000000080b037210 */ /* 0x040fe40007ffe1ff */
[----:B-1----:R-:W-:-:S04]  /*0140*/  IADD3 R4, PT, PT, -R11, UR6, RZ ;  /* 0x000000060b047c10 */ /* 0x002fc8000fffe1ff */
[----:B------:R-:W-:-:S04]  /*0150*/  ISETP.GE.U32.AND P0, PT, R9, R4, PT ;  /* 0x000000040900720c */ /* 0x000fc80003f06070 */
[----:B------:R-:W-:-:S04]  /*0160*/  ISETP.GE.U32.OR P0, PT, R10, R3, P0 ;  /* 0x000000030a00720c */ /* 0x000fc80000706470 */
[----:B------:R-:W-:-:S13]  /*0170*/  ISETP.LE.U32.OR P0, PT, R9, R2, P0 ;  /* 0x000000020900720c */ /* 0x000fda0000703470 */
[----:B------:R-:W-:Y:S05]  /*0180*/  @P0 BRA `(.L_x_1) ;  /* 0x0000000000e40947 */ /* 0x000fea0003800000 */
[----:B------:R-:W1:Y:S01]  /*0190*/  LDC.64 R6, c[0x0][0x380] ;  /* 0x0000e000ff067b82 */ /* 0x000e620000000a00 */
[C-C-:B------:R-:W-:Y:S01]  /*01a0*/  IADD3 R21, PT, PT, R9.reuse, -0x1, -R11.reuse ;  /* 0xffffffff09157810 */ /* 0x140fe20007ffe80b */
[----:B------:R-:W2:Y:S01]  /*01b0*/  LDCU UR6, c[0x0][0x3a0] ;  /* 0x00007400ff0677ac */ /* 0x000ea20008000800 */
[C---:B------:R-:W-:Y:S02]  /*01c0*/  IADD3 R15, PT, PT, R10.reuse, -0x1, -R11 ;  /* 0xffffffff0a0f7810 */ /* 0x040fe40007ffe80b */
[-C--:B------:R-:W-:Y:S02]  /*01d0*/  IADD3 R10, PT, PT, R10, R11.reuse, RZ ;  /* 0x0000000b0a0a7210 */ /* 0x080fe40007ffe0ff */
[----:B------:R-:W-:Y:S01]  /*01e0*/  IADD3 R9, PT, PT, R9, R11, RZ ;  /* 0x0000000b09097210 */ /* 0x000fe20007ffe0ff */
[----:B------:R-:W3:Y:S01]  /*01f0*/  LDC.64 R4, c[0x0][0x388] ;  /* 0x0000e200ff047b82 */ /* 0x000ee20000000a00 */
[CC--:B------:R-:W-:Y:S02]  /*0200*/  IMAD R19, R21.reuse, R8.reuse, R15 ;  /* 0x0000000815137224 */ /* 0x0c0fe400078e020f */
[----:B------:R-:W-:-:S02]  /*0210*/  IMAD R21, R21, R8, R10 ;  /* 0x0000000815157224 */ /* 0x000fc400078e020a */
[CC--:B------:R-:W-:Y:S02]  /*0220*/  IMAD R11, R9.reuse, R8.reuse, R10 ;  /* 0x00000008090b7224 */ /* 0x0c0fe400078e020a */
[----:B------:R-:W-:Y:S01]  /*0230*/  IMAD R15, R9, R8, R15 ;  /* 0x00000008090f7224 */ /* 0x000fe200078e020f */
[----:B------:R-:W4:Y:S01]  /*0240*/  LDC.64 R2, c[0x0][0x390] ;  /* 0x0000e400ff027b82 */ /* 0x000f220000000a00 */
[----:B-1----:R-:W-:-:S04]  /*0250*/  IMAD.WIDE.U32 R28, R19, 0x4, R6 ;  /* 0x00000004131c7825 */ /* 0x002fc800078e0006 */
[----:B------:R-:W-:Y:S01]  /*0260*/  IMAD.WIDE.U32 R24, R11, 0x4, R6 ;  /* 0x000000040b187825 */ /* 0x000fe200078e0006 */
[----:B0-----:R-:W5:Y:S03]  /*0270*/  LDG.E R14, desc[UR4][R28.64] ;  /* 0x000000041c0e7981 */ /* 0x001f66000c1e1900 */
[----:B---3--:R-:W-:Y:S01]  /*0280*/  IMAD.WIDE.U32 R22, R19, 0x4, R4 ;  /* 0x0000000413167825 */ /* 0x008fe200078e0004 */
[----:B------:R-:W5:Y:S03]  /*0290*/  LDG.E R17, desc[UR4][R24.64] ;  /* 0x0000000418117981 */ /* 0x000f66000c1e1900 */
[----:B------:R-:W-:Y:S02]  /*02a0*/  IMAD.WIDE.U32 R26, R21, 0x4, R6 ;  /* 0x00000004151a7825 */ /* 0x000fe400078e0006 */
[----:B------:R-:W3:Y:S02]  /*02b0*/  LDG.E R22, desc[UR4][R22.64] ;  /* 0x0000000416167981 */ /* 0x000ee4000c1e1900 */
[----:B----4-:R-:W-:-:S02]  /*02c0*/  IMAD.WIDE.U32 R18, R19, 0x4, R2 ;  /* 0x0000000413127825 */ /* 0x010fc400078e0002 */
[----:B------:R-:W4:Y:S02]  /*02d0*/  LDG.E R16, desc[UR4][R26.64] ;  /* 0x000000041a107981 */ /* 0x000f24000c1e1900 */
[C---:B------:R-:W-:Y:S02]  /*02e0*/  IMAD.WIDE.U32 R12, R11.reuse, 0x4, R2 ;  /* 0x000000040b0c7825 */ /* 0x040fe400078e0002 */
[----:B------:R-:W2:Y:S02]  /*02f0*/  LDG.E R18, desc[UR4][R18.64] ;  /* 0x0000000412127981 */ /* 0x000ea4000c1e1900 */
[----:B------:R-:W-:Y:S02]  /*0300*/  IMAD.WIDE.U32 R10, R11, 0x4, R4 ;  /* 0x000000040b0a7825 */ /* 0x000fe400078e0004 */
[----:B------:R-:W2:Y:S02]  /*0310*/  LDG.E R13, desc[UR4][R12.64] ;  /* 0x000000040c0d7981 */ /* 0x000ea4000c1e1900 */
[----:B------:R-:W-:-:S02]  /*0320*/  IMAD.WIDE.U32 R8, R21, 0x4, R2 ;  /* 0x0000000415087825 */ /* 0x000fc400078e0002 */
[----:B------:R-:W3:Y:S02]  /*0330*/  LDG.E R11, desc[UR4][R10.64] ;  /* 0x000000040a0b7981 */ /* 0x000ee4000c1e1900 */
[----:B------:R-:W-:Y:S02]  /*0340*/  IMAD.WIDE.U32 R20, R21, 0x4, R4 ;  /* 0x0000000415147825 */ /* 0x000fe400078e0004 */
[----:B------:R-:W3:Y:S02]  /*0350*/  LDG.E R8, desc[UR4][R8.64] ;  /* 0x0000000408087981 */ /* 0x000ee4000c1e1900 */
[C---:B------:R-:W-:Y:S02]  /*0360*/  IMAD.WIDE.U32 R2, R15.reuse, 0x4, R2 ;  /* 0x000000040f027825 */ /* 0x040fe400078e0002 */
[----:B------:R-:W3:Y:S02]  /*0370*/  LDG.E R20, desc[UR4][R20.64] ;  /* 0x0000000414147981 */ /* 0x000ee4000c1e1900 */
[----:B------:R-:W-:-:S02]  /*0380*/  IMAD.WIDE.U32 R6, R15, 0x4, R6 ;  /* 0x000000040f067825 */ /* 0x000fc400078e0006 */
[----:B------:R-:W3:Y:S02]  /*0390*/  LDG.E R2, desc[UR4][R2.64] ;  /* 0x0000000402027981 */ /* 0x000ee4000c1e1900 */
[----:B------:R-:W-:Y:S02]  /*03a0*/  IMAD.WIDE.U32 R4, R15, 0x4, R4 ;  /* 0x000000040f047825 */ /* 0x000fe400078e0004 */
[----:B------:R-:W3:Y:S04]  /*03b0*/  LDG.E R6, desc[UR4][R6.64] ;  /* 0x0000000406067981 */ /* 0x000ee8000c1e1900 */
[----:B------:R-:W3:Y:S01]  /*03c0*/  LDG.E R4, desc[UR4][R4.64] ;  /* 0x0000000404047981 */ /* 0x000ee2000c1e1900 */
[----:B-----5:R-:W-:-:S04]  /*03d0*/  FADD R17, R14, R17 ;  /* 0x000000110e117221 */ /* 0x020fc80000000000 */
[----:B----4-:R-:W-:Y:S01]  /*03e0*/  FADD R17, -R16, R17 ;  /* 0x0000001110117221 */ /* 0x010fe20000000100 */
[----:B--2---:R-:W-:Y:S01]  /*03f0*/  FADD R13, R18, R13 ;  /* 0x0000000d120d7221 */ /* 0x004fe20000000000 */
[----:B---3--:R-:W-:-:S03]  /*0400*/  FADD R11, R22, R11 ;  /* 0x0000000b160b7221 */ /* 0x008fc60000000000 */
[----:B------:R-:W-:Y:S02]  /*0410*/  FADD R13, -R8, R13 ;  /* 0x0000000d080d7221 */ /* 0x000fe40000000100 */
[----:B------:R-:W0:Y:S01]  /*0420*/  LDC.64 R8, c[0x0][0x398] ;  /* 0x0000e600ff087b82 */ /* 0x000e220000000a00 */
[----:B------:R-:W-:Y:S01]  /*0430*/  FADD R11, -R20, R11 ;  /* 0x0000000b140b7221 */ /* 0x000fe20000000100 */
[----:B------:R-:W-:Y:S01]  /*0440*/  FADD R2, -R2, R13 ;  /* 0x0000000d02027221 */ /* 0x000fe20000000100 */
[----:B------:R-:W-:-:S03]  /*0450*/  FADD R6, -R6, R17 ;  /* 0x0000001106067221 */ /* 0x000fc60000000100 */
[----:B------:R-:W-:Y:S01]  /*0460*/  FMUL R3, R2, R2 ;  /* 0x0000000202037220 */ /* 0x000fe20000400000 */
[----:B------:R-:W-:-:S04]  /*0470*/  FADD R11, -R4, R11 ;  /* 0x0000000b040b7221 */ /* 0x000fc80000000100 */
[C---:B------:R-:W-:Y:S01]  /*0480*/  FADD R2, R6.reuse, R11 ;  /* 0x0000000b06027221 */ /* 0x040fe20000000000 */
[----:B------:R-:W-:-:S03]  /*0490*/  FFMA R3, R6, R11, -R3 ;  /* 0x0000000b06037223 */ /* 0x000fc60000000803 */
[----:B------:R-:W-:-:S04]  /*04a0*/  FMUL R2, R2, R2 ;  /* 0x0000000202027220 */ /* 0x000fc80000400000 */
[----:B------:R-:W-:-:S05]  /*04b0*/  FFMA R3, -R2, UR6, R3 ;  /* 0x0000000602037c23 */ /* 0x000fca0008000103 */
[----:B------:R-:W-:Y:S01]  /*04c0*/  FSETP.GEU.AND P0, PT, R3, 1, PT ;  /* 0x3f8000000300780b */ /* 0x000fe20003f0e000 */
[----:B0-----:R-:W-:-:S05]  /*04d0*/  IMAD.WIDE.U32 R8, R0, 0x4, R8 ;  /* 0x0000000400087825 */ /* 0x001fca00078e0008 */
[----:B------:R0:W-:Y:S07]  /*04e0*/  STG.E desc[UR4][R8.64], R3 ;  /* 0x0000000308007986 */ /* 0x0001ee000c101904 */
[----:B------:R-:W-:Y:S05]  /*04f0*/  @P0 EXIT ;  /* 0x000000000000094d */ /* 0x000fea0003800000 */
[----:B------:R-:W-:Y:S01]  /*0500*/  STG.E desc[UR4][R8.64], RZ ;  /* 0x000000ff08007986 */ /* 0x000fe2000c101904 */
[----:B------:R-:W-:Y:S05]  /*0510*/  EXIT ;  /* 0x000000000000794d */ /* 0x000fea0003800000 */
.L_x_1:
[----:B0-----:R-:W-:Y:S05]  /*0520*/  BSYNC.RECONVERGENT B0 ;  /* 0x0000000000007941 */ /* 0x001fea0003800200 */
.L_x_0:
[----:B------:R-:W0:Y:S02]  /*0530*/  LDC.64 R2, c[0x0][0x398] ;  /* 0x0000e600ff027b82 */ /* 0x000e240000000a00 */
[----:B0-----:R-:W-:-:S05]  /*0540*/  IMAD.WIDE.U32 R2, R0, 0x4, R2 ;  /* 0x0000000400027825 */ /* 0x001fca00078e0002 */
[----:B------:R-:W-:Y:S01]  /*0550*/  STG.E desc[UR4][R2.64], RZ ;  /* 0x000000ff02007986 */ /* 0x000fe2000c101904 */
[----:B------:R-:W-:Y:S05]  /*0560*/  EXIT ;  /* 0x000000000000794d */ /* 0x000fea0003800000 */
.L_x_2:
[----:B------:R-:W-:-:S00]  /*0570*/  BRA `(.L_x_2) ;  /* 0xfffffffc00fc7947 */ /* 0x000fc0000383ffff */
[----:B------:R-:W-:-:S00]  /*0580*/  NOP ;  /* 0x0000000000007918 */ /* 0x000fc00000000000 */
[----:B------:R-:W-:-:S00]  /*0590*/  NOP ;  /* 0x0000000000007918 */ /* 0x000fc00000000000 */
[----:B------:R-:W-:-:S00]  /*05a0*/  NOP ;  /* 0x0000000000007918 */ /* 0x000fc00000000000 */
[----:B------:R-:W-:-:S00]  /*05b0*/  NOP ;  /* 0x0000000000007918 */ /* 0x000fc00000000000 */
[----:B------:R-:W-:-:S00]  /*05c0*/  NOP ;  /* 0x0000000000007918 */ /* 0x000fc00000000000 */
[----:B------:R-:W-:-:S00]  /*05d0*/  NOP ;  /* 0x0000000000007918 */ /* 0x000fc00000000000 */
[----:B------:R-:W-:-:S00]  /*05e0*/  NOP ;  /* 0x0000000000007918 */ /* 0x000fc00000000000 */
[----:B------:R-:W-:-:S00]  /*05f0*/  NOP ;  /* 0x0000000000007918 */ /* 0x000fc00000000000 */
.L_x_3:


//--------------------- .nv.shared.reserved.0     --------------------------
	.section	.nv.shared.reserved.0,"aw",@nobits
	.weak		__nv_reservedSMEM_offset_0_alias
	.size		__nv_reservedSMEM_offset_0_alias, 0, 64
	.other		__nv_reservedSMEM_offset_0_alias,@"STO_CUDA_RESERVED_SHARED STV_DEFAULT"
__nv_reservedSMEM_offset_0_alias:
	.zero		0
	.zero		64


//--------------------- .nv.constant0._Z32calculate_cornerness_cuda_kernelIfEvPT_S1_S1_S1_fiii --------------------------
	.section	.nv.constant0._Z32calculate_cornerness_cuda_kernelIfEvPT_S1_S1_S1_fiii,"a",@progbits
	.sectionflags	@""
	.align	4
.nv.constant0._Z32calculate_cornerness_cuda_kernelIfEvPT_S1_S1_S1_fiii:
	.zero		944


//--------------------- SYMBOLS --------------------------

	.type		.nv.reservedSmem.offset0,@object
	.size		.nv.reservedSmem.offset0,0x4
